//
// Generated by NVIDIA NVVM Compiler
//
// Compiler Build ID: CL-36424714
// Cuda compilation tools, release 13.0, V13.0.88
// Based on NVVM 20.0.0
//

.version 9.0
.target sm_100
.address_size 64

.extern .func  (.param .b32 func_retval0) vprintf
(
	.param .b64 vprintf_param_0,
	.param .b64 vprintf_param_1
)
;
.global .align 1 .b8 $str[33] = {84, 104, 114, 101, 97, 100, 32, 37, 100, 58, 32, 102, 97, 99, 116, 111, 114, 105, 97, 108, 40, 37, 117, 41, 32, 61, 32, 37, 108, 108, 117, 10};

.func  (.param .b64 func_retval0) _Z9factorialj(
	.param .b32 _Z9factorialj_param_0
)
{
	.reg .pred 	%p<6>;
	.reg .b32 	%r<26>;
	.reg .b64 	%rd<25>;

	ld.param.u32 	%r25, [_Z9factorialj_param_0];
	setp.lt.u32 	%p1, %r25, 2;
	mov.b64 	%rd24, 1;
	@%p1 bra 	$L__BB0_8;
	add.s32 	%r22, %r25, -1;
	add.s32 	%r16, %r25, -2;
	and.b32  	%r2, %r22, 3;
	setp.lt.u32 	%p2, %r16, 3;
	mov.b64 	%rd24, 1;
	@%p2 bra 	$L__BB0_5;
	and.b32  	%r17, %r22, -4;
	neg.s32 	%r21, %r17;
	mov.b64 	%rd24, 1;
$L__BB0_3:
	add.s32 	%r18, %r22, 1;
	cvt.u64.u32 	%rd12, %r18;
	add.s32 	%r19, %r22, -2;
	mul.lo.s64 	%rd13, %rd24, %rd12;
	cvt.u64.u32 	%rd14, %r22;
	add.s32 	%r20, %r22, -1;
	mul.lo.s64 	%rd15, %rd13, %rd14;
	cvt.u64.u32 	%rd16, %r20;
	mul.lo.s64 	%rd17, %rd15, %rd16;
	cvt.u64.u32 	%rd18, %r19;
	mul.lo.s64 	%rd24, %rd17, %rd18;
	add.s32 	%r22, %r22, -4;
	add.s32 	%r21, %r21, 4;
	setp.ne.s32 	%p3, %r21, 0;
	@%p3 bra 	$L__BB0_3;
	add.s32 	%r25, %r22, 1;
$L__BB0_5:
	setp.eq.s32 	%p4, %r2, 0;
	@%p4 bra 	$L__BB0_8;
	neg.s32 	%r24, %r2;
$L__BB0_7:
	.pragma "nounroll";
	cvt.u64.u32 	%rd19, %r25;
	add.s32 	%r25, %r25, -1;
	mul.lo.s64 	%rd24, %rd24, %rd19;
	add.s32 	%r24, %r24, 1;
	setp.ne.s32 	%p5, %r24, 0;
	@%p5 bra 	$L__BB0_7;
$L__BB0_8:
	st.param.b64 	[func_retval0], %rd24;
	ret;

}
	// .globl	_Z18compute_factorialsPKjPyi
.visible .entry _Z18compute_factorialsPKjPyi(
	.param .u64 .ptr .align 1 _Z18compute_factorialsPKjPyi_param_0,
	.param .u64 .ptr .align 1 _Z18compute_factorialsPKjPyi_param_1,
	.param .u32 _Z18compute_factorialsPKjPyi_param_2
)
{
	.local .align 16 .b8 	__local_depot1[16];
	.reg .b64 	%SP;
	.reg .b64 	%SPL;
	.reg .pred 	%p<2>;
	.reg .b32 	%r<9>;
	.reg .b64 	%rd<15>;

	mov.u64 	%SPL, __local_depot1;
	cvta.local.u64 	%SP, %SPL;
	ld.param.u64 	%rd1, [_Z18compute_factorialsPKjPyi_param_0];
	ld.param.u64 	%rd2, [_Z18compute_factorialsPKjPyi_param_1];
	ld.param.u32 	%r2, [_Z18compute_factorialsPKjPyi_param_2];
	mov.u32 	%r3, %ctaid.x;
	mov.u32 	%r4, %ntid.x;
	mov.u32 	%r5, %tid.x;
	mad.lo.s32 	%r1, %r3, %r4, %r5;
	setp.ge.s32 	%p1, %r1, %r2;
	@%p1 bra 	$L__BB1_2;
	add.u64 	%rd3, %SP, 0;
	add.u64 	%rd4, %SPL, 0;
	cvta.to.global.u64 	%rd5, %rd1;
	cvta.to.global.u64 	%rd6, %rd2;
	mul.wide.s32 	%rd7, %r1, 4;
	add.s64 	%rd8, %rd5, %rd7;
	ld.global.u32 	%r6, [%rd8];
	{ // callseq 0, 0
	.param .b32 param0;
	st.param.b32 	[param0], %r6;
	.param .b64 retval0;
	call.uni (retval0), 
	_Z9factorialj, 
	(
	param0
	);
	ld.param.b64 	%rd9, [retval0];
	} // callseq 0
	mul.wide.s32 	%rd11, %r1, 8;
	add.s64 	%rd12, %rd6, %rd11;
	st.global.u64 	[%rd12], %rd9;
	st.local.v2.u32 	[%rd4], {%r1, %r6};
	st.local.u64 	[%rd4+8], %rd9;
	mov.u64 	%rd13, $str;
	cvta.global.u64 	%rd14, %rd13;
	{ // callseq 1, 0
	.param .b64 param0;
	st.param.b64 	[param0], %rd14;
	.param .b64 param1;
	st.param.b64 	[param1], %rd3;
	.param .b32 retval0;
	call.uni (retval0), 
	vprintf, 
	(
	param0, 
	param1
	);
	ld.param.b32 	%r7, [retval0];
	} // callseq 1
$L__BB1_2:
	ret;

}


// ===== COMPILED SASS (sm_100) =====

	.target	sm_100

	.elftype	@"ET_EXEC"


//--------------------- .note.nv.tkinfo           --------------------------
	.section	.note.nv.tkinfo,"",@"SHT_NOTE"
	.sectionflags	@"SHF_NOTE_NV_TKINFO"
	.tkinfo
        /*0018*/ 	.word	0x00000002
        /*0030*/ 	.string	""
        /*0030*/ 	.string	"ptxas"
        /*0030*/ 	.string	"Cuda compilation tools, release 13.0, V13.0.88"
        /*0030*/ 	.string	"Build cuda_13.0.r13.0/compiler.36424714_0"
        /*0030*/ 	.string	"-arch sm_100 -m 64 "



//--------------------- .note.nv.cuinfo           --------------------------
	.section	.note.nv.cuinfo,"",@"SHT_NOTE"
	.sectionflags	@"SHF_NOTE_NV_CUINFO"
        /*0018*/ 	.short	0x0002
        /*001a*/ 	.short	0x0064
        /*001c*/ 	.short	0x0082
	.zero		2


//--------------------- .nv.info                  --------------------------
	.section	.nv.info,"",@"SHT_CUDA_INFO"
	.align	4


	//----- nvinfo : EIATTR_REGCOUNT
	.align		4
        /*0000*/ 	.byte	0x04, 0x2f
        /*0002*/ 	.short	(.L_2 - .L_1)
	.align		4
.L_1:
        /*0004*/ 	.word	index@(_Z18compute_factorialsPKjPyi)
        /*0008*/ 	.word	0x00000018


	//----- nvinfo : EIATTR_FRAME_SIZE
	.align		4
.L_2:
        /*000c*/ 	.byte	0x04, 0x11
        /*000e*/ 	.short	(.L_4 - .L_3)
	.align		4
.L_3:
        /*0010*/ 	.word	index@($_Z18compute_factorialsPKjPyi$_Z9factorialj)
        /*0014*/ 	.word	0x00000010


	//----- nvinfo : EIATTR_FRAME_SIZE
	.align		4
.L_4:
        /*0018*/ 	.byte	0x04, 0x11
        /*001a*/ 	.short	(.L_6 - .L_5)
	.align		4
.L_5:
        /*001c*/ 	.word	index@(_Z18compute_factorialsPKjPyi)
        /*0020*/ 	.word	0x00000010


	//----- nvinfo : EIATTR_MIN_STACK_SIZE
	.align		4
.L_6:
        /*0024*/ 	.byte	0x04, 0x12
        /*0026*/ 	.short	(.L_8 - .L_7)
	.align		4
.L_7:
        /*0028*/ 	.word	index@(_Z18compute_factorialsPKjPyi)
        /*002c*/ 	.word	0x00000010
.L_8:


//--------------------- .nv.compat                --------------------------
	.section	.nv.compat,"",@"SHT_CUDA_COMPAT_INFO"
	.align	4
        /*0000*/ 	.byte	0x02, 0x09, 0x00, 0x00, 0x02, 0x02, 0x01, 0x00, 0x02, 0x05, 0x05, 0x00, 0x03, 0x07, 0x01, 0x01
        /*0010*/ 	.byte	0x02, 0x03, 0x00, 0x00, 0x02, 0x06, 0x01, 0x00, 0x04, 0x0b, 0x08, 0x00, 0x09, 0x00, 0x00, 0x00
        /*0020*/ 	.byte	0x00, 0x00, 0x00, 0x00


//--------------------- .nv.info._Z18compute_factorialsPKjPyi --------------------------
	.section	.nv.info._Z18compute_factorialsPKjPyi,"",@"SHT_CUDA_INFO"
	.sectionflags	@""
	.align	4


	//----- nvinfo : EIATTR_CUDA_API_VERSION
	.align		4
        /*0000*/ 	.byte	0x04, 0x37
        /*0002*/ 	.short	(.L_10 - .L_9)
.L_9:
        /*0004*/ 	.word	0x00000082


	//----- nvinfo : EIATTR_KPARAM_INFO
	.align		4
.L_10:
        /*0008*/ 	.byte	0x04, 0x17
        /*000a*/ 	.short	(.L_12 - .L_11)
.L_11:
        /*000c*/ 	.word	0x00000000
        /*0010*/ 	.short	0x0002
        /*0012*/ 	.short	0x0010
        /*0014*/ 	.byte	0x00, 0xf0, 0x11, 0x00


	//----- nvinfo : EIATTR_KPARAM_INFO
	.align		4
.L_12:
        /*0018*/ 	.byte	0x04, 0x17
        /*001a*/ 	.short	(.L_14 - .L_13)
.L_13:
        /*001c*/ 	.word	0x00000000
        /*0020*/ 	.short	0x0001
        /*0022*/ 	.short	0x0008
        /*0024*/ 	.byte	0x00, 0xf5, 0x21, 0x00


	//----- nvinfo : EIATTR_KPARAM_INFO
	.align		4
.L_14:
        /*0028*/ 	.byte	0x04, 0x17
        /*002a*/ 	.short	(.L_16 - .L_15)
.L_15:
        /*002c*/ 	.word	0x00000000
        /*0030*/ 	.short	0x0000
        /*0032*/ 	.short	0x0000
        /*0034*/ 	.byte	0x00, 0xf5, 0x21, 0x00


	//----- nvinfo : EIATTR_SPARSE_MMA_MASK
	.align		4
.L_16:
        /*0038*/ 	.byte	0x03, 0x50
        /*003a*/ 	.short	0x0000


	//----- nvinfo : EIATTR_MAXREG_COUNT
	.align		4
        /*003c*/ 	.byte	0x03, 0x1b
        /*003e*/ 	.short	0x00ff


	//----- nvinfo : EIATTR_EXTERNS
	.align		4
        /*0040*/ 	.byte	0x04, 0x0f
        /*0042*/ 	.short	(.L_18 - .L_17)


	//   ....[0]....
	.align		4
.L_17:
        /*0044*/ 	.word	index@(vprintf)


	//----- nvinfo : EIATTR_MERCURY_ISA_VERSION
	.align		4
.L_18:
        /*0048*/ 	.byte	0x03, 0x5f
        /*004a*/ 	.short	0x0101


	//----- nvinfo : EIATTR_VRC_CTA_INIT_COUNT
	.align		4
        /*004c*/ 	.byte	0x02, 0x4a
	.zero		1
	.zero		1


	//----- nvinfo : EIATTR_SYSCALL_OFFSETS
	.align		4
        /*0050*/ 	.byte	0x04, 0x46
        /*0052*/ 	.short	(.L_20 - .L_19)


	//   ....[0]....
.L_19:
        /*0054*/ 	.word	0x00000220


	//----- nvinfo : EIATTR_EXIT_INSTR_OFFSETS
	.align		4
.L_20:
        /*0058*/ 	.byte	0x04, 0x1c
        /*005a*/ 	.short	(.L_22 - .L_21)


	//   ....[0]....
.L_21:
        /*005c*/ 	.word	0x000000c0


	//   ....[1]....
        /*0060*/ 	.word	0x00000230


	//----- nvinfo : EIATTR_CRS_STACK_SIZE
	.align		4
.L_22:
        /*0064*/ 	.byte	0x04, 0x1e
        /*0066*/ 	.short	(.L_24 - .L_23)
.L_23:
        /*0068*/ 	.word	0x00000000


	//----- nvinfo : EIATTR_CBANK_PARAM_SIZE
	.align		4
.L_24:
        /*006c*/ 	.byte	0x03, 0x19
        /*006e*/ 	.short	0x0014


	//----- nvinfo : EIATTR_PARAM_CBANK
	.align		4
        /*0070*/ 	.byte	0x04, 0x0a
        /*0072*/ 	.short	(.L_26 - .L_25)
	.align		4
.L_25:
        /*0074*/ 	.word	index@(.nv.constant0._Z18compute_factorialsPKjPyi)
        /*0078*/ 	.short	0x0380
        /*007a*/ 	.short	0x0014


	//----- nvinfo : EIATTR_SW_WAR
	.align		4
.L_26:
        /*007c*/ 	.byte	0x04, 0x36
        /*007e*/ 	.short	(.L_28 - .L_27)
.L_27:
        /*0080*/ 	.word	0x00000008
.L_28:


//--------------------- .nv.callgraph             --------------------------
	.section	.nv.callgraph,"",@"SHT_CUDA_CALLGRAPH"
	.align	4
	.sectionentsize	8
	.align		4
        /*0000*/ 	.word	0x00000000
	.align		4
        /*0004*/ 	.word	0xffffffff
	.align		4
        /*0008*/ 	.word	index@(_Z18compute_factorialsPKjPyi)
	.align		4
        /*000c*/ 	.word	index@(vprintf)
	.align		4
        /*0010*/ 	.word	0x00000000
	.align		4
        /*0014*/ 	.word	0xfffffffe
	.align		4
        /*0018*/ 	.word	0x00000000
	.align		4
        /*001c*/ 	.word	0xfffffffd
	.align		4
        /*0020*/ 	.word	0x00000000
	.align		4
        /*0024*/ 	.word	0xfffffffc


//--------------------- .nv.constant4             --------------------------
	.section	.nv.constant4,"a",@progbits
	.align	8
	.align		8
.nv.constant4:
        /*0000*/ 	.dword	vprintf
	.align		8
        /*0008*/ 	.dword	$str


//--------------------- .text._Z18compute_factorialsPKjPyi --------------------------
	.section	.text._Z18compute_factorialsPKjPyi,"ax",@progbits
	.align	128
        .global         _Z18compute_factorialsPKjPyi
        .type           _Z18compute_factorialsPKjPyi,@function
        .size           _Z18compute_factorialsPKjPyi,(.L_x_16 - _Z18compute_factorialsPKjPyi)
        .other          _Z18compute_factorialsPKjPyi,@"STO_CUDA_ENTRY STV_DEFAULT"
_Z18compute_factorialsPKjPyi:
.text._Z18compute_factorialsPKjPyi:
[----:B------:R-:W0:Y:S01]  /*0000*/  LDC R1, c[0x0][0x37c] ;  /* 0x0000df00ff017b82 */ /* 0x000e220000000800 */
[----:B------:R-:W1:Y:S01]  /*0010*/  S2R R3, SR_TID.X ;  /* 0x0000000000037919 */ /* 0x000e620000002100 */
[----:B------:R-:W2:Y:S06]  /*0020*/  LDCU UR5, c[0x0][0x2fc] ;  /* 0x00005f80ff0577ac */ /* 0x000eac0008000800 */
[----:B------:R-:W1:Y:S01]  /*0030*/  S2UR UR6, SR_CTAID.X ;  /* 0x00000000000679c3 */ /* 0x000e620000002500 */
[----:B0-----:R-:W-:Y:S01]  /*0040*/  IADD3 R1, PT, PT, R1, -0x10, RZ ;  /* 0xfffffff001017810 */ /* 0x001fe20007ffe0ff */
[----:B------:R-:W0:Y:S01]  /*0050*/  LDCU UR7, c[0x0][0x390] ;  /* 0x00007200ff0777ac */ /* 0x000e220008000800 */
[----:B------:R-:W3:Y:S05]  /*0060*/  LDCU UR4, c[0x0][0x2f8] ;  /* 0x00005f00ff0477ac */ /* 0x000eea0008000800 */
[----:B------:R-:W1:Y:S01]  /*0070*/  LDC R2, c[0x0][0x360] ;  /* 0x0000d800ff027b82 */ /* 0x000e620000000800 */
[----:B---3--:R-:W-:-:S04]  /*0080*/  IADD3 R6, P1, PT, R1, UR4, RZ ;  /* 0x0000000401067c10 */ /* 0x008fc8000ff3e0ff */
[----:B--2---:R-:W-:Y:S01]  /*0090*/  IADD3.X R7, PT, PT, RZ, UR5, RZ, P1, !PT ;  /* 0x00000005ff077c10 */ /* 0x004fe20008ffe4ff */
[----:B-1----:R-:W-:-:S05]  /*00a0*/  IMAD R2, R2, UR6, R3 ;  /* 0x0000000602027c24 */ /* 0x002fca000f8e0203 */
[----:B0-----:R-:W-:-:S13]  /*00b0*/  ISETP.GE.AND P0, PT, R2, UR7, PT ;  /* 0x0000000702007c0c */ /* 0x001fda000bf06270 */
[----:B------:R-:W-:Y:S05]  /*00c0*/  @P0 EXIT ;  /* 0x000000000000094d */ /* 0x000fea0003800000 */
[----:B------:R-:W0:Y:S01]  /*00d0*/  LDC.64 R4, c[0x0][0x380] ;  /* 0x0000e000ff047b82 */ /* 0x000e220000000a00 */
[----:B------:R-:W1:Y:S01]  /*00e0*/  LDCU.64 UR4, c[0x0][0x358] ;  /* 0x00006b00ff0477ac */ /* 0x000e620008000a00 */
[----:B0-----:R-:W-:-:S05]  /*00f0*/  IMAD.WIDE R4, R2, 0x4, R4 ;  /* 0x0000000402047825 */ /* 0x001fca00078e0204 */
[----:B-1----:R0:W5:Y:S01]  /*0100*/  LDG.E R3, desc[UR4][R4.64] ;  /* 0x0000000404037981 */ /* 0x002162000c1e1900 */
[----:B------:R-:W-:Y:S01]  /*0110*/  BSSY.RECONVERGENT B3, `(.L_x_0) ;  /* 0x0000003000037945 */ /* 0x000fe20003800200 */
[----:B------:R-:W-:-:S07]  /*0120*/  MOV R0, 0x140 ;  /* 0x0000014000007802 */ /* 0x000fce0000000f00 */
[----:B0----5:R-:W-:Y:S05]  /*0130*/  CALL.REL.NOINC `($_Z18compute_factorialsPKjPyi$_Z9factorialj) ;  /* 0x0000000000407944 */ /* 0x021fea0003c00000 */
[----:B------:R-:W-:Y:S05]  /*0140*/  BSYNC.RECONVERGENT B3 ;  /* 0x0000000000037941 */ /* 0x000fea0003800200 */
.L_x_0:
[----:B------:R-:W0:Y:S01]  /*0150*/  LDC.64 R8, c[0x0][0x388] ;  /* 0x0000e200ff087b82 */ /* 0x000e220000000a00 */
[----:B------:R1:W-:Y:S01]  /*0160*/  STL.64 [R1], R2 ;  /* 0x0000000201007387 */ /* 0x0003e20000100a00 */
[----:B------:R-:W-:Y:S01]  /*0170*/  MOV R0, 0x0 ;  /* 0x0000000000007802 */ /* 0x000fe20000000f00 */
[----:B------:R-:W2:Y:S01]  /*0180*/  LDCU.64 UR6, c[0x4][0x8] ;  /* 0x01000100ff0677ac */ /* 0x000ea20008000a00 */
[----:B-1----:R-:W-:Y:S02]  /*0190*/  MOV R3, R11 ;  /* 0x0000000b00037202 */ /* 0x002fe40000000f00 */
[----:B--2---:R-:W-:Y:S01]  /*01a0*/  MOV R4, UR6 ;  /* 0x0000000600047c02 */ /* 0x004fe20008000f00 */
[----:B------:R-:W-:Y:S02]  /*01b0*/  IMAD.U32 R5, RZ, RZ, UR7 ;  /* 0x00000007ff057e24 */ /* 0x000fe4000f8e00ff */
[----:B0-----:R-:W-:-:S04]  /*01c0*/  IMAD.WIDE R8, R2, 0x8, R8 ;  /* 0x0000000802087825 */ /* 0x001fc800078e0208 */
[----:B------:R-:W-:Y:S02]  /*01d0*/  IMAD.MOV.U32 R2, RZ, RZ, R10 ;  /* 0x000000ffff027224 */ /* 0x000fe400078e000a */
[----:B------:R0:W1:Y:S03]  /*01e0*/  LDC.64 R10, c[0x4][R0] ;  /* 0x01000000000a7b82 */ /* 0x0000660000000a00 */
[----:B------:R0:W-:Y:S04]  /*01f0*/  STL.64 [R1+0x8], R2 ;  /* 0x0000080201007387 */ /* 0x0001e80000100a00 */
[----:B------:R0:W-:Y:S02]  /*0200*/  STG.E.64 desc[UR4][R8.64], R2 ;  /* 0x0000000208007986 */ /* 0x0001e4000c101b04 */
[----:B------:R-:W-:-:S07]  /*0210*/  LEPC R20, `(.L_x_1) ;  /* 0x000000001014794e */ /* 0x000fce0000000000 */
[----:B01----:R-:W-:Y:S05]  /*0220*/  CALL.ABS.NOINC R10 ;  /* 0x000000000a007343 */ /* 0x003fea0003c00000 */
.L_x_1:
[----:B------:R-:W-:Y:S05]  /*0230*/  EXIT ;  /* 0x000000000000794d */ /* 0x000fea0003800000 */
        .type           $_Z18compute_factorialsPKjPyi$_Z9factorialj,@function
        .size           $_Z18compute_factorialsPKjPyi$_Z9factorialj,(.L_x_16 - $_Z18compute_factorialsPKjPyi$_Z9factorialj)
$_Z18compute_factorialsPKjPyi$_Z9factorialj:
[----:B------:R-:W-:Y:S01]  /*0240*/  ISETP.GE.U32.AND P0, PT, R3, 0x2, PT ;  /* 0x000000020300780c */ /* 0x000fe20003f06070 */
[----:B------:R-:W-:Y:S01]  /*0250*/  HFMA2 R10, -RZ, RZ, 0, 5.9604644775390625e-08 ;  /* 0x00000001ff0a7431 */ /* 0x000fe200000001ff */
[----:B------:R-:W-:-:S11]  /*0260*/  MOV R12, RZ ;  /* 0x000000ff000c7202 */ /* 0x000fd60000000f00 */
[----:B------:R-:W-:Y:S05]  /*0270*/  @!P0 BRA `(.L_x_2) ;  /* 0x00000008009c8947 */ /* 0x000fea0003800000 */
[----:B------:R-:W-:Y:S01]  /*0280*/  IMAD.MOV.U32 R5, RZ, RZ, R3 ;  /* 0x000000ffff057224 */ /* 0x000fe200078e0003 */
[----:B------:R-:W-:Y:S01]  /*0290*/  BSSY.RECONVERGENT B2, `(.L_x_3) ;  /* 0x000009b000027945 */ /* 0x000fe20003800200 */
[----:B------:R-:W-:Y:S01]  /*02a0*/  IMAD.MOV.U32 R10, RZ, RZ, 0x1 ;  /* 0x00000001ff0a7424 */ /* 0x000fe200078e00ff */
[----:B------:R-:W-:Y:S02]  /*02b0*/  MOV R12, RZ ;  /* 0x000000ff000c7202 */ /* 0x000fe40000000f00 */
[----:B------:R-:W-:-:S04]  /*02c0*/  IADD3 R4, PT, PT, R5, -0x2, RZ ;  /* 0xfffffffe05047810 */ /* 0x000fc80007ffe0ff */
[----:B------:R-:W-:Y:S02]  /*02d0*/  ISETP.GE.U32.AND P0, PT, R4, 0x3, PT ;  /* 0x000000030400780c */ /* 0x000fe40003f06070 */
[----:B------:R-:W-:-:S04]  /*02e0*/  IADD3 R4, PT, PT, R5, -0x1, RZ ;  /* 0xffffffff05047810 */ /* 0x000fc80007ffe0ff */
[----:B------:R-:W-:-:S07]  /*02f0*/  LOP3.LUT R8, R4, 0x3, RZ, 0xc0, !PT ;  /* 0x0000000304087812 */ /* 0x000fce00078ec0ff */
[----:B------:R-:W-:Y:S05]  /*0300*/  @!P0 BRA `(.L_x_4) ;  /* 0x00000008004c8947 */ /* 0x000fea0003800000 */
[----:B------:R-:W-:Y:S01]  /*0310*/  MOV R5, R4 ;  /* 0x0000000400057202 */ /* 0x000fe20000000f00 */
[----:B------:R-:W-:Y:S04]  /*0320*/  BSSY.RECONVERGENT B1, `(.L_x_5) ;  /* 0x0000090000017945 */ /* 0x000fe80003800200 */
[----:B------:R-:W-:Y:S01]  /*0330*/  BSSY.RELIABLE B0, `(.L_x_6) ;  /* 0x000007b000007945 */ /* 0x000fe20003800100 */
[----:B------:R-:W-:Y:S01]  /*0340*/  HFMA2 R10, -RZ, RZ, 0, 5.9604644775390625e-08 ;  /* 0x00000001ff0a7431 */ /* 0x000fe200000001ff */
[----:B------:R-:W-:Y:S02]  /*0350*/  LOP3.LUT R4, R5, 0xfffffffc, RZ, 0xc0, !PT ;  /* 0xfffffffc05047812 */ /* 0x000fe400078ec0ff */
[----:B------:R-:W-:-:S03]  /*0360*/  MOV R12, RZ ;  /* 0x000000ff000c7202 */ /* 0x000fc60000000f00 */
[----:B------:R-:W-:-:S05]  /*0370*/  IMAD.MOV R4, RZ, RZ, -R4 ;  /* 0x000000ffff047224 */ /* 0x000fca00078e0a04 */
[----:B------:R-:W-:-:S13]  /*0380*/  ISETP.GE.AND P0, PT, R4, RZ, PT ;  /* 0x000000ff0400720c */ /* 0x000fda0003f06270 */
[----:B------:R-:W-:Y:S05]  /*0390*/  @P0 BRA `(.L_x_7) ;  /* 0x0000000400d00947 */ /* 0x000fea0003800000 */
[----:B------:R-:W-:Y:S01]  /*03a0*/  IADD3 R9, PT, PT, -R4, RZ, RZ ;  /* 0x000000ff04097210 */ /* 0x000fe20007ffe1ff */
[----:B------:R-:W-:Y:S01]  /*03b0*/  BSSY.RECONVERGENT B4, `(.L_x_8) ;  /* 0x0000048000047945 */ /* 0x000fe20003800200 */
[----:B------:R-:W-:Y:S02]  /*03c0*/  PLOP3.LUT P0, PT, PT, PT, PT, 0x80, 0x8 ;  /* 0x000000000008781c */ /* 0x000fe40003f0f070 */
[----:B------:R-:W-:-:S13]  /*03d0*/  ISETP.GT.AND P1, PT, R9, 0xc, PT ;  /* 0x0000000c0900780c */ /* 0x000fda0003f24270 */
[----:B------:R-:W-:Y:S05]  /*03e0*/  @!P1 BRA `(.L_x_9) ;  /* 0x0000000400109947 */ /* 0x000fea0003800000 */
[----:B------:R-:W-:-:S13]  /*03f0*/  PLOP3.LUT P0, PT, PT, PT, PT, 0x8, 0x80 ;  /* 0x000000000080781c */ /* 0x000fda0003f0e170 */
.L_x_10:
[----:B------:R-:W-:Y:S02]  /*0400*/  VIADD R11, R5, 0x1 ;  /* 0x00000001050b7836 */ /* 0x000fe40000000000 */
[----:B------:R-:W-:Y:S02]  /*0410*/  VIADD R4, R4, 0x10 ;  /* 0x0000001004047836 */ /* 0x000fe40000000000 */
[-C--:B------:R-:W-:Y:S02]  /*0420*/  IMAD R9, R12, R11.reuse, RZ ;  /* 0x0000000b0c097224 */ /* 0x080fe400078e02ff */
[----:B------:R-:W-:Y:S01]  /*0430*/  IMAD.WIDE.U32 R10, R10, R11, RZ ;  /* 0x0000000b0a0a7225 */ /* 0x000fe200078e00ff */
[----:B------:R-:W-:-:S04]  /*0440*/  ISETP.GE.AND P1, PT, R4, -0xc, PT ;  /* 0xfffffff40400780c */ /* 0x000fc80003f26270 */
[----:B------:R-:W-:Y:S01]  /*0450*/  IADD3 R12, PT, PT, R11, R9, RZ ;  /* 0x000000090b0c7210 */ /* 0x000fe20007ffe0ff */
[----:B------:R-:W-:Y:S01]  /*0460*/  IMAD.WIDE.U32 R10, R10, R5, RZ ;  /* 0x000000050a0a7225 */ /* 0x000fe200078e00ff */
[----:B------:R-:W-:-:S03]  /*0470*/  IADD3 R9, PT, PT, R5, -0x1, RZ ;  /* 0xffffffff05097810 */ /* 0x000fc60007ffe0ff */
[----:B------:R-:W-:-:S05]  /*0480*/  IMAD R13, R12, R5, RZ ;  /* 0x000000050c0d7224 */ /* 0x000fca00078e02ff */
[----:B------:R-:W-:Y:S01]  /*0490*/  IADD3 R12, PT, PT, R11, R13, RZ ;  /* 0x0000000d0b0c7210 */ /* 0x000fe20007ffe0ff */
[----:B------:R-:W-:-:S04]  /*04a0*/  IMAD.WIDE.U32 R10, R10, R9, RZ ;  /* 0x000000090a0a7225 */ /* 0x000fc800078e00ff */
[----:B------:R-:W-:Y:S02]  /*04b0*/  IMAD R13, R12, R9, RZ ;  /* 0x000000090c0d7224 */ /* 0x000fe400078e02ff */
[----:B------:R-:W-:-:S03]  /*04c0*/  VIADD R9, R5, 0xfffffffe ;  /* 0xfffffffe05097836 */ /* 0x000fc60000000000 */
[----:B------:R-:W-:Y:S01]  /*04d0*/  IADD3 R12, PT, PT, R11, R13, RZ ;  /* 0x0000000d0b0c7210 */ /* 0x000fe20007ffe0ff */
[----:B------:R-:W-:-:S04]  /*04e0*/  IMAD.WIDE.U32 R10, R10, R9, RZ ;  /* 0x000000090a0a7225 */ /* 0x000fc800078e00ff */
[----:B------:R-:W-:Y:S01]  /*04f0*/  IMAD R13, R12, R9, RZ ;  /* 0x000000090c0d7224 */ /* 0x000fe200078e02ff */
[----:B------:R-:W-:-:S04]  /*0500*/  IADD3 R9, PT, PT, R5, -0x3, RZ ;  /* 0xfffffffd05097810 */ /* 0x000fc80007ffe0ff */
        /* <DEDUP_REMOVED lines=42> */
[----:B------:R-:W-:Y:S01]  /*07b0*/  IMAD R13, R12, R9, RZ ;  /* 0x000000090c0d7224 */ /* 0x000fe200078e02ff */
[C---:B------:R-:W-:Y:S01]  /*07c0*/  IADD3 R9, PT, PT, R5.reuse, -0xe, RZ ;  /* 0xfffffff205097810 */ /* 0x040fe20007ffe0ff */
[----:B------:R-:W-:-:S03]  /*07d0*/  VIADD R5, R5, 0xfffffff0 ;  /* 0xfffffff005057836 */ /* 0x000fc60000000000 */
[----:B------:R-:W-:Y:S01]  /*07e0*/  IADD3 R12, PT, PT, R11, R13, RZ ;  /* 0x0000000d0b0c7210 */ /* 0x000fe20007ffe0ff */
[----:B------:R-:W-:-:S04]  /*07f0*/  IMAD.WIDE.U32 R10, R10, R9, RZ ;  /* 0x000000090a0a7225 */ /* 0x000fc800078e00ff */
[----:B------:R-:W-:-:S05]  /*0800*/  IMAD R9, R12, R9, RZ ;  /* 0x000000090c097224 */ /* 0x000fca00078e02ff */
[----:B------:R-:W-:Y:S01]  /*0810*/  IADD3 R12, PT, PT, R11, R9, RZ ;  /* 0x000000090b0c7210 */ /* 0x000fe20007ffe0ff */
[----:B------:R-:W-:Y:S06]  /*0820*/  @!P1 BRA `(.L_x_10) ;  /* 0xfffffff800f49947 */ /* 0x000fec000383ffff */
.L_x_9:
[----:B------:R-:W-:Y:S05]  /*0830*/  BSYNC.RECONVERGENT B4 ;  /* 0x0000000000047941 */ /* 0x000fea0003800200 */
.L_x_8:
[----:B------:R-:W-:Y:S01]  /*0840*/  IADD3 R9, PT, PT, -R4, RZ, RZ ;  /* 0x000000ff04097210 */ /* 0x000fe20007ffe1ff */
[----:B------:R-:W-:Y:S03]  /*0850*/  BSSY.RECONVERGENT B4, `(.L_x_11) ;  /* 0x0000025000047945 */ /* 0x000fe60003800200 */
[----:B------:R-:W-:-:S13]  /*0860*/  ISETP.GT.AND P1, PT, R9, 0x4, PT ;  /* 0x000000040900780c */ /* 0x000fda0003f24270 */
[----:B------:R-:W-:Y:S05]  /*0870*/  @!P1 BRA `(.L_x_12) ;  /* 0x0000000000889947 */ /* 0x000fea0003800000 */
[----:B------:R-:W-:Y:S02]  /*0880*/  IADD3 R11, PT, PT, R5, 0x1, RZ ;  /* 0x00000001050b7810 */ /* 0x000fe40007ffe0ff */
[----:B------:R-:W-:Y:S02]  /*0890*/  PLOP3.LUT P0, PT, PT, PT, PT, 0x8, 0x80 ;  /* 0x000000000080781c */ /* 0x000fe40003f0e170 */
[----:B------:R-:W-:Y:S01]  /*08a0*/  IADD3 R4, PT, PT, R4, 0x8, RZ ;  /* 0x0000000804047810 */ /* 0x000fe20007ffe0ff */
[-C--:B------:R-:W-:Y:S02]  /*08b0*/  IMAD R9, R12, R11.reuse, RZ ;  /* 0x0000000b0c097224 */ /* 0x080fe400078e02ff */
[----:B------:R-:W-:-:S05]  /*08c0*/  IMAD.WIDE.U32 R10, R10, R11, RZ ;  /* 0x0000000b0a0a7225 */ /* 0x000fca00078e00ff */
        /* <DEDUP_REMOVED lines=23> */
[C---:B------:R-:W-:Y:S02]  /*0a40*/  IADD3 R9, PT, PT, R5.reuse, -0x6, RZ ;  /* 0xfffffffa05097810 */ /* 0x040fe40007ffe0ff */
[----:B------:R-:W-:Y:S02]  /*0a50*/  IADD3 R5, PT, PT, R5, -0x8, RZ ;  /* 0xfffffff805057810 */ /* 0x000fe40007ffe0ff */
[----:B------:R-:W-:Y:S01]  /*0a60*/  IADD3 R12, PT, PT, R11, R13, RZ ;  /* 0x0000000d0b0c7210 */ /* 0x000fe20007ffe0ff */
[----:B------:R-:W-:-:S04]  /*0a70*/  IMAD.WIDE.U32 R10, R10, R9, RZ ;  /* 0x000000090a0a7225 */ /* 0x000fc800078e00ff */
[----:B------:R-:W-:-:S04]  /*0a80*/  IMAD R9, R12, R9, RZ ;  /* 0x000000090c097224 */ /* 0x000fc800078e02ff */
[----:B------:R-:W-:-:S07]  /*0a90*/  IMAD.IADD R12, R11, 0x1, R9 ;  /* 0x000000010b0c7824 */ /* 0x000fce00078e0209 */
.L_x_12:
[----:B------:R-:W-:Y:S05]  /*0aa0*/  BSYNC.RECONVERGENT B4 ;  /* 0x0000000000047941 */ /* 0x000fea0003800200 */
.L_x_11:
[----:B------:R-:W-:-:S13]  /*0ab0*/  ISETP.NE.OR P0, PT, R4, RZ, P0 ;  /* 0x000000ff0400720c */ /* 0x000fda0000705670 */
[----:B------:R-:W-:Y:S05]  /*0ac0*/  @!P0 BREAK.RELIABLE B0 ;  /* 0x0000000000008942 */ /* 0x000fea0003800100 */
[----:B------:R-:W-:Y:S05]  /*0ad0*/  @!P0 BRA `(.L_x_13) ;  /* 0x0000000000508947 */ /* 0x000fea0003800000 */
.L_x_7:
[----:B------:R-:W-:Y:S05]  /*0ae0*/  BSYNC.RELIABLE B0 ;  /* 0x0000000000007941 */ /* 0x000fea0003800100 */
.L_x_6:
[----:B------:R-:W-:Y:S02]  /*0af0*/  IADD3 R11, PT, PT, R5, 0x1, RZ ;  /* 0x00000001050b7810 */ /* 0x000fe40007ffe0ff */
[----:B------:R-:W-:-:S03]  /*0b00*/  IADD3 R4, PT, PT, R4, 0x4, RZ ;  /* 0x0000000404047810 */ /* 0x000fc60007ffe0ff */
[-C--:B------:R-:W-:Y:S01]  /*0b10*/  IMAD R9, R12, R11.reuse, RZ ;  /* 0x0000000b0c097224 */ /* 0x080fe200078e02ff */
[----:B------:R-:W-:Y:S01]  /*0b20*/  ISETP.NE.AND P0, PT, R4, RZ, PT ;  /* 0x000000ff0400720c */ /* 0x000fe20003f05270 */
[----:B------:R-:W-:-:S04]  /*0b30*/  IMAD.WIDE.U32 R10, R10, R11, RZ ;  /* 0x0000000b0a0a7225 */ /* 0x000fc800078e00ff */
[----:B------:R-:W-:Y:S01]  /*0b40*/  IMAD.IADD R12, R11, 0x1, R9 ;  /* 0x000000010b0c7824 */ /* 0x000fe200078e0209 */
[----:B------:R-:W-:Y:S01]  /*0b50*/  IADD3 R9, PT, PT, R5, -0x1, RZ ;  /* 0xffffffff05097810 */ /* 0x000fe20007ffe0ff */
[----:B------:R-:W-:-:S04]  /*0b60*/  IMAD.WIDE.U32 R10, R10, R5, RZ ;  /* 0x000000050a0a7225 */ /* 0x000fc800078e00ff */
[----:B------:R-:W-:-:S05]  /*0b70*/  IMAD R13, R12, R5, RZ ;  /* 0x000000050c0d7224 */ /* 0x000fca00078e02ff */
[----:B------:R-:W-:Y:S01]  /*0b80*/  IADD3 R12, PT, PT, R11, R13, RZ ;  /* 0x0000000d0b0c7210 */ /* 0x000fe20007ffe0ff */
[----:B------:R-:W-:-:S04]  /*0b90*/  IMAD.WIDE.U32 R10, R10, R9, RZ ;  /* 0x000000090a0a7225 */ /* 0x000fc800078e00ff */
[----:B------:R-:W-:Y:S02]  /*0ba0*/  IMAD R13, R12, R9, RZ ;  /* 0x000000090c0d7224 */ /* 0x000fe400078e02ff */
[C---:B------:R-:W-:Y:S01]  /*0bb0*/  VIADD R9, R5.reuse, 0xfffffffe ;  /* 0xfffffffe05097836 */ /* 0x040fe20000000000 */
[----:B------:R-:W-:Y:S02]  /*0bc0*/  IADD3 R5, PT, PT, R5, -0x4, RZ ;  /* 0xfffffffc05057810 */ /* 0x000fe40007ffe0ff */
[----:B------:R-:W-:Y:S01]  /*0bd0*/  IADD3 R12, PT, PT, R11, R13, RZ ;  /* 0x0000000d0b0c7210 */ /* 0x000fe20007ffe0ff */
[----:B------:R-:W-:-:S04]  /*0be0*/  IMAD.WIDE.U32 R10, R10, R9, RZ ;  /* 0x000000090a0a7225 */ /* 0x000fc800078e00ff */
[----:B------:R-:W-:-:S05]  /*0bf0*/  IMAD R9, R12, R9, RZ ;  /* 0x000000090c097224 */ /* 0x000fca00078e02ff */
[----:B------:R-:W-:Y:S01]  /*0c00*/  IADD3 R12, PT, PT, R11, R9, RZ ;  /* 0x000000090b0c7210 */ /* 0x000fe20007ffe0ff */
[----:B------:R-:W-:Y:S06]  /*0c10*/  @P0 BRA `(.L_x_6) ;  /* 0xfffffffc00b40947 */ /* 0x000fec000383ffff */
.L_x_13:
[----:B------:R-:W-:Y:S05]  /*0c20*/  BSYNC.RECONVERGENT B1 ;  /* 0x0000000000017941 */ /* 0x000fea0003800200 */
.L_x_5:
[----:B------:R-:W-:-:S07]  /*0c30*/  VIADD R5, R5, 0x1 ;  /* 0x0000000105057836 */ /* 0x000fce0000000000 */
.L_x_4:
[----:B------:R-:W-:Y:S05]  /*0c40*/  BSYNC.RECONVERGENT B2 ;  /* 0x0000000000027941 */ /* 0x000fea0003800200 */
.L_x_3:
[----:B------:R-:W-:-:S13]  /*0c50*/  ISETP.NE.AND P0, PT, R8, RZ, PT ;  /* 0x000000ff0800720c */ /* 0x000fda0003f05270 */
[----:B------:R-:W-:Y:S05]  /*0c60*/  @!P0 BRA `(.L_x_2) ;  /* 0x0000000000208947 */ /* 0x000fea0003800000 */
[----:B------:R-:W-:-:S07]  /*0c70*/  IADD3 R8, PT, PT, -R8, RZ, RZ ;  /* 0x000000ff08087210 */ /* 0x000fce0007ffe1ff */
.L_x_14:
[----:B------:R-:W-:Y:S01]  /*0c80*/  IADD3 R8, PT, PT, R8, 0x1, RZ ;  /* 0x0000000108087810 */ /* 0x000fe20007ffe0ff */
[-C--:B------:R-:W-:Y:S02]  /*0c90*/  IMAD R9, R12, R5.reuse, RZ ;  /* 0x000000050c097224 */ /* 0x080fe400078e02ff */
[----:B------:R-:W-:Y:S01]  /*0ca0*/  IMAD.WIDE.U32 R10, R10, R5, RZ ;  /* 0x000000050a0a7225 */ /* 0x000fe200078e00ff */
[----:B------:R-:W-:Y:S02]  /*0cb0*/  ISETP.NE.AND P0, PT, R8, RZ, PT ;  /* 0x000000ff0800720c */ /* 0x000fe40003f05270 */
[----:B------:R-:W-:Y:S01]  /*0cc0*/  IADD3 R5, PT, PT, R5, -0x1, RZ ;  /* 0xffffffff05057810 */ /* 0x000fe20007ffe0ff */
[----:B------:R-:W-:-:S10]  /*0cd0*/  IMAD.IADD R12, R11, 0x1, R9 ;  /* 0x000000010b0c7824 */ /* 0x000fd400078e0209 */
[----:B------:R-:W-:Y:S05]  /*0ce0*/  @P0 BRA `(.L_x_14) ;  /* 0xfffffffc00e40947 */ /* 0x000fea000383ffff */
.L_x_2:
[----:B------:R-:W-:Y:S02]  /*0cf0*/  MOV R4, R0 ;  /* 0x0000000000047202 */ /* 0x000fe40000000f00 */
[----:B------:R-:W-:Y:S02]  /*0d00*/  MOV R5, 0x0 ;  /* 0x0000000000057802 */ /* 0x000fe40000000f00 */
[----:B------:R-:W-:Y:S02]  /*0d10*/  MOV R11, R12 ;  /* 0x0000000c000b7202 */ /* 0x000fe40000000f00 */
[----:B------:R-:W-:Y:S05]  /*0d20*/  RET.REL.NODEC R4 `(_Z18compute_factorialsPKjPyi) ;  /* 0xfffffff004b47950 */ /* 0x000fea0003c3ffff */
.L_x_15:
[----:B------:R-:W-:-:S00]  /*0d30*/  BRA `(.L_x_15) ;  /* 0xfffffffc00fc7947 */ /* 0x000fc0000383ffff */
[----:B------:R-:W-:-:S00]  /*0d40*/  NOP ;  /* 0x0000000000007918 */ /* 0x000fc00000000000 */
        /* <DEDUP_REMOVED lines=11> */
.L_x_16:


//--------------------- .nv.global.init           --------------------------
	.section	.nv.global.init,"aw",@progbits
.nv.global.init:
	.type		$str,@object
	.size		$str,(.L_0 - $str)
$str:
        /*0000*/ 	.byte	0x54, 0x68, 0x72, 0x65, 0x61, 0x64, 0x20, 0x25, 0x64, 0x3a, 0x20, 0x66, 0x61, 0x63, 0x74, 0x6f
        /*0010*/ 	.byte	0x72, 0x69, 0x61, 0x6c, 0x28, 0x25, 0x75, 0x29, 0x20, 0x3d, 0x20, 0x25, 0x6c, 0x6c, 0x75, 0x0a
        /*0020*/ 	.byte	0x00
.L_0:


//--------------------- .nv.shared.reserved.0     --------------------------
	.section	.nv.shared.reserved.0,"aw",@nobits
	.weak		__nv_reservedSMEM_offset_0_alias
	.size		__nv_reservedSMEM_offset_0_alias, 0, 64
	.other		__nv_reservedSMEM_offset_0_alias,@"STO_CUDA_RESERVED_SHARED STV_DEFAULT"
__nv_reservedSMEM_offset_0_alias:
	.zero		0
	.zero		64


//--------------------- .nv.constant0._Z18compute_factorialsPKjPyi --------------------------
	.section	.nv.constant0._Z18compute_factorialsPKjPyi,"a",@progbits
	.sectionflags	@""
	.align	4
.nv.constant0._Z18compute_factorialsPKjPyi:
	.zero		916


//--------------------- SYMBOLS --------------------------

	.type		.nv.reservedSmem.offset0,@object
	.size		.nv.reservedSmem.offset0,0x4
	.type		vprintf,@function
